	.headerflags	@"EF_CUDA_TEXMODE_UNIFIED EF_CUDA_64BIT_ADDRESS EF_CUDA_ACCELERATORS EF_CUDA_SM90 EF_CUDA_VIRTUAL_SM(EF_CUDA_SM90)"
	.elftype	@"ET_EXEC"


//--------------------- .nv.info                  --------------------------
	.section	.nv.info,"",@"SHT_CUDA_INFO"
	.align	4


	//----- nvinfo : EIATTR_REGCOUNT
	.align		4
        /*0000*/ 	.byte	0x04, 0x2f
        /*0002*/ 	.short	(.L_3 - .L_2)
	.align		4
.L_2:
        /*0004*/ 	.word	index@(triton_poi_fused__native_batch_norm_legit_no_training_relu_11)
        /*0008*/ 	.word	0x00000018


	//----- nvinfo : EIATTR_MIN_STACK_SIZE
	.align		4
.L_3:
        /*000c*/ 	.byte	0x04, 0x12
        /*000e*/ 	.short	(.L_5 - .L_4)
	.align		4
.L_4:
        /*0010*/ 	.word	index@(triton_poi_fused__native_batch_norm_legit_no_training_relu_11)
        /*0014*/ 	.word	0x00000000


	//----- nvinfo : EIATTR_FRAME_SIZE
	.align		4
.L_5:
        /*0018*/ 	.byte	0x04, 0x11
        /*001a*/ 	.short	(.L_7 - .L_6)
	.align		4
.L_6:
        /*001c*/ 	.word	index@(triton_poi_fused__native_batch_norm_legit_no_training_relu_11)
        /*0020*/ 	.word	0x00000000


	//----- nvinfo : EIATTR_MIN_STACK_SIZE
	.align		4
.L_7:
        /*0024*/ 	.byte	0x04, 0x12
        /*0026*/ 	.short	(.L_9 - .L_8)
	.align		4
.L_8:
        /*0028*/ 	.word	index@(triton_poi_fused__native_batch_norm_legit_no_training_relu_11)
        /*002c*/ 	.word	0x00000000
.L_9:


//--------------------- .nv.info.triton_poi_fused__native_batch_norm_legit_no_training_relu_11 --------------------------
	.section	.nv.info.triton_poi_fused__native_batch_norm_legit_no_training_relu_11,"",@"SHT_CUDA_INFO"
	.sectionflags	@""
	.align	4


	//----- nvinfo : EIATTR_CUDA_API_VERSION
	.align		4
        /*0000*/ 	.byte	0x04, 0x37
        /*0002*/ 	.short	(.L_11 - .L_10)
.L_10:
        /*0004*/ 	.word	0x0000007c


	//----- nvinfo : EIATTR_KPARAM_INFO
	.align		4
.L_11:
        /*0008*/ 	.byte	0x04, 0x17
        /*000a*/ 	.short	(.L_13 - .L_12)
.L_12:
        /*000c*/ 	.word	0x00000000
        /*0010*/ 	.short	0x0006
        /*0012*/ 	.short	0x0030
        /*0014*/ 	.byte	0x00, 0xf0, 0x11, 0x00


	//----- nvinfo : EIATTR_KPARAM_INFO
	.align		4
.L_13:
        /*0018*/ 	.byte	0x04, 0x17
        /*001a*/ 	.short	(.L_15 - .L_14)
.L_14:
        /*001c*/ 	.word	0x00000000
        /*0020*/ 	.short	0x0005
        /*0022*/ 	.short	0x0028
        /*0024*/ 	.byte	0x00, 0xf4, 0x21, 0x00


	//----- nvinfo : EIATTR_KPARAM_INFO
	.align		4
.L_15:
        /*0028*/ 	.byte	0x04, 0x17
        /*002a*/ 	.short	(.L_17 - .L_16)
.L_16:
        /*002c*/ 	.word	0x00000000
        /*0030*/ 	.short	0x0004
        /*0032*/ 	.short	0x0020
        /*0034*/ 	.byte	0x00, 0xf4, 0x21, 0x00


	//----- nvinfo : EIATTR_KPARAM_INFO
	.align		4
.L_17:
        /*0038*/ 	.byte	0x04, 0x17
        /*003a*/ 	.short	(.L_19 - .L_18)
.L_18:
        /*003c*/ 	.word	0x00000000
        /*0040*/ 	.short	0x0003
        /*0042*/ 	.short	0x0018
        /*0044*/ 	.byte	0x00, 0xf4, 0x21, 0x00


	//----- nvinfo : EIATTR_KPARAM_INFO
	.align		4
.L_19:
        /*0048*/ 	.byte	0x04, 0x17
        /*004a*/ 	.short	(.L_21 - .L_20)
.L_20:
        /*004c*/ 	.word	0x00000000
        /*0050*/ 	.short	0x0002
        /*0052*/ 	.short	0x0010
        /*0054*/ 	.byte	0x00, 0xf4, 0x21, 0x00


	//----- nvinfo : EIATTR_KPARAM_INFO
	.align		4
.L_21:
        /*0058*/ 	.byte	0x04, 0x17
        /*005a*/ 	.short	(.L_23 - .L_22)
.L_22:
        /*005c*/ 	.word	0x00000000
        /*0060*/ 	.short	0x0001
        /*0062*/ 	.short	0x0008
        /*0064*/ 	.byte	0x00, 0xf4, 0x21, 0x00


	//----- nvinfo : EIATTR_KPARAM_INFO
	.align		4
.L_23:
        /*0068*/ 	.byte	0x04, 0x17
        /*006a*/ 	.short	(.L_25 - .L_24)
.L_24:
        /*006c*/ 	.word	0x00000000
        /*0070*/ 	.short	0x0000
        /*0072*/ 	.short	0x0000
        /*0074*/ 	.byte	0x00, 0xf4, 0x21, 0x00


	//----- nvinfo : EIATTR_SPARSE_MMA_MASK
	.align		4
.L_25:
        /*0078*/ 	.byte	0x03, 0x50
        /*007a*/ 	.short	0x0000


	//----- nvinfo : EIATTR_MAXREG_COUNT
	.align		4
        /*007c*/ 	.byte	0x03, 0x1b
        /*007e*/ 	.short	0x00ff


	//----- nvinfo : EIATTR_EXIT_INSTR_OFFSETS
	.align		4
        /*0080*/ 	.byte	0x04, 0x1c
        /*0082*/ 	.short	(.L_27 - .L_26)


	//   ....[0]....
.L_26:
        /*0084*/ 	.word	0x00000410


	//   ....[1]....
        /*0088*/ 	.word	0x00000430


	//----- nvinfo : EIATTR_REQNTID
	.align		4
.L_27:
        /*008c*/ 	.byte	0x04, 0x10
        /*008e*/ 	.short	(.L_29 - .L_28)
.L_28:
        /*0090*/ 	.word	0x00000020
        /*0094*/ 	.word	0x00000001
        /*0098*/ 	.word	0x00000001


	//----- nvinfo : EIATTR_CBANK_PARAM_SIZE
	.align		4
.L_29:
        /*009c*/ 	.byte	0x03, 0x19
        /*009e*/ 	.short	0x0034


	//----- nvinfo : EIATTR_PARAM_CBANK
	.align		4
        /*00a0*/ 	.byte	0x04, 0x0a
        /*00a2*/ 	.short	(.L_31 - .L_30)
	.align		4
.L_30:
        /*00a4*/ 	.word	index@(.nv.constant0.triton_poi_fused__native_batch_norm_legit_no_training_relu_11)
        /*00a8*/ 	.short	0x0210
        /*00aa*/ 	.short	0x0034


	//----- nvinfo : EIATTR_SW_WAR
	.align		4
.L_31:
        /*00ac*/ 	.byte	0x04, 0x36
        /*00ae*/ 	.short	(.L_33 - .L_32)
.L_32:
        /*00b0*/ 	.word	0x00000008
.L_33:


//--------------------- .nv.callgraph             --------------------------
	.section	.nv.callgraph,"",@"SHT_CUDA_CALLGRAPH"
	.align	4
	.sectionentsize	8
	.align		4
        /*0000*/ 	.word	0x00000000
	.align		4
        /*0004*/ 	.word	0xffffffff
	.align		4
        /*0008*/ 	.word	0x00000000
	.align		4
        /*000c*/ 	.word	0xfffffffe
	.align		4
        /*0010*/ 	.word	0x00000000
	.align		4
        /*0014*/ 	.word	0xfffffffd
	.align		4
        /*0018*/ 	.word	0x00000000
	.align		4
        /*001c*/ 	.word	0xfffffffc


//--------------------- .nv.constant4             --------------------------
	.section	.nv.constant4,"a",@progbits
	.align	8
	.align		8
.nv.constant4:
        /*0000*/ 	.dword	_$_str
	.align		8
        /*0008*/ 	.dword	_$_str_$_2


//--------------------- .text.triton_poi_fused__native_batch_norm_legit_no_training_relu_11 --------------------------
	.section	.text.triton_poi_fused__native_batch_norm_legit_no_training_relu_11,"ax",@progbits
	.align	128
        .global         triton_poi_fused__native_batch_norm_legit_no_training_relu_11
        .type           triton_poi_fused__native_batch_norm_legit_no_training_relu_11,@function
        .size           triton_poi_fused__native_batch_norm_legit_no_training_relu_11,(.L_x_1 - triton_poi_fused__native_batch_norm_legit_no_training_relu_11)
        .other          triton_poi_fused__native_batch_norm_legit_no_training_relu_11,@"STO_CUDA_ENTRY STV_DEFAULT"
triton_poi_fused__native_batch_norm_legit_no_training_relu_11:
.text.triton_poi_fused__native_batch_norm_legit_no_training_relu_11:
[----:B------:R-:W0:Y:S01]  /*0000*/  LDC R1, c[0x0][0x28] ;  /* 0x00000a00ff017b82 */ /* 0x000e220000000800 */
[----:B------:R-:W1:Y:S07]  /*0010*/  S2R R0, SR_TID.X ;  /* 0x0000000000007919 */ /* 0x000e6e0000002100 */
[----:B------:R-:W2:Y:S01]  /*0020*/  LDC.64 R6, c[0x0][0x220] ;  /* 0x00008800ff067b82 */ /* 0x000ea20000000a00 */
[----:B------:R-:W-:Y:S01]  /*0030*/  CS2R R20, SRZ ;  /* 0x0000000000147805 */ /* 0x000fe2000001ff00 */
[----:B------:R-:W-:Y:S01]  /*0040*/  ULDC.64 UR4, c[0x0][0x208] ;  /* 0x0000820000047ab9 */ /* 0x000fe20000000a00 */
[----:B------:R-:W3:Y:S05]  /*0050*/  S2R R13, SR_CTAID.X ;  /* 0x00000000000d7919 */ /* 0x000eea0000002500 */
[----:B------:R-:W4:Y:S08]  /*0060*/  LDC.64 R4, c[0x0][0x218] ;  /* 0x00008600ff047b82 */ /* 0x000f300000000a00 */
[----:B------:R-:W5:Y:S08]  /*0070*/  LDC.64 R8, c[0x0][0x228] ;  /* 0x00008a00ff087b82 */ /* 0x000f700000000a00 */
[----:B------:R-:W5:Y:S01]  /*0080*/  LDC.64 R10, c[0x0][0x230] ;  /* 0x00008c00ff0a7b82 */ /* 0x000f620000000a00 */
[----:B-1----:R-:W-:-:S04]  /*0090*/  SHF.L.U32 R0, R0, 0x1, RZ ;  /* 0x0000000100007819 */ /* 0x002fc800000006ff */
[----:B------:R-:W-:-:S04]  /*00a0*/  LOP3.LUT R0, R0, 0x3e, RZ, 0xc0, !PT ;  /* 0x0000003e00007812 */ /* 0x000fc800078ec0ff */
[----:B---3--:R-:W-:-:S04]  /*00b0*/  LEA R13, R13, R0, 0x6 ;  /* 0x000000000d0d7211 */ /* 0x008fc800078e30ff */
[C---:B------:R-:W-:Y:S01]  /*00c0*/  ISETP.GE.AND P0, PT, R13.reuse, 0x28, PT ;  /* 0x000000280d00780c */ /* 0x040fe20003f06270 */
[----:B------:R-:W-:-:S05]  /*00d0*/  IMAD.HI R0, R13, 0x66666667, RZ ;  /* 0x666666670d007827 */ /* 0x000fca00078e02ff */
[----:B------:R-:W-:-:S04]  /*00e0*/  SHF.R.U32.HI R3, RZ, 0x1f, R0 ;  /* 0x0000001fff037819 */ /* 0x000fc80000011600 */
[----:B------:R-:W-:Y:S02]  /*00f0*/  LEA.HI.SX32 R0, R0, R3, 0x1e ;  /* 0x0000000300007211 */ /* 0x000fe400078ff2ff */
[----:B------:R-:W1:Y:S03]  /*0100*/  LDC.64 R2, c[0x0][0x210] ;  /* 0x00008400ff027b82 */ /* 0x000e660000000a00 */
[----:B------:R-:W-:-:S04]  /*0110*/  IMAD R15, R0, -0xa, R13 ;  /* 0xfffffff6000f7824 */ /* 0x000fc800078e020d */
[----:B--2---:R-:W-:-:S05]  /*0120*/  IMAD.WIDE R6, R15, 0x4, R6 ;  /* 0x000000040f067825 */ /* 0x004fca00078e0206 */
[----:B------:R5:W2:Y:S01]  /*0130*/  @!P0 LDG.E.EL.64 R20, desc[UR4][R6.64] ;  /* 0x0000000406148981 */ /* 0x000aa2000c2e1b00 */
[----:B------:R-:W-:Y:S02]  /*0140*/  CS2R R16, SRZ ;  /* 0x0000000000107805 */ /* 0x000fe4000001ff00 */
[----:B------:R-:W-:Y:S01]  /*0150*/  CS2R R18, SRZ ;  /* 0x0000000000127805 */ /* 0x000fe2000001ff00 */
[----:B----4-:R-:W-:-:S05]  /*0160*/  IMAD.WIDE R4, R15, 0x4, R4 ;  /* 0x000000040f047825 */ /* 0x010fca00078e0204 */
[----:B------:R-:W3:Y:S01]  /*0170*/  @!P0 LDG.E.EL.64 R18, desc[UR4][R4.64] ;  /* 0x0000000404128981 */ /* 0x000ee2000c2e1b00 */
[----:B-1----:R-:W-:-:S04]  /*0180*/  IMAD.WIDE R2, R13, 0x4, R2 ;  /* 0x000000040d027825 */ /* 0x002fc800078e0202 */
[C---:B-----5:R-:W-:Y:S01]  /*0190*/  IMAD.WIDE R6, R15.reuse, 0x4, R8 ;  /* 0x000000040f067825 */ /* 0x060fe200078e0208 */
[----:B------:R1:W3:Y:S03]  /*01a0*/  @!P0 LDG.E.64 R16, desc[UR4][R2.64] ;  /* 0x0000000402108981 */ /* 0x0002e6000c1e1b00 */
[----:B0-----:R-:W-:Y:S01]  /*01b0*/  IMAD.WIDE R8, R15, 0x4, R10 ;  /* 0x000000040f087825 */ /* 0x001fe200078e020a */
[----:B------:R-:W-:Y:S02]  /*01c0*/  CS2R R10, SRZ ;  /* 0x00000000000a7805 */ /* 0x000fe4000001ff00 */
[----:B------:R-:W-:-:S04]  /*01d0*/  CS2R R14, SRZ ;  /* 0x00000000000e7805 */ /* 0x000fc8000001ff00 */
[----:B------:R0:W4:Y:S01]  /*01e0*/  @!P0 LDG.E.EL.64 R10, desc[UR4][R6.64] ;  /* 0x00000004060a8981 */ /* 0x000122000c2e1b00 */
[----:B-1----:R-:W1:Y:S03]  /*01f0*/  LDC.64 R2, c[0x0][0x238] ;  /* 0x00008e00ff027b82 */ /* 0x002e660000000a00 */
[----:B------:R-:W4:Y:S01]  /*0200*/  @!P0 LDG.E.EL.64 R14, desc[UR4][R8.64] ;  /* 0x00000004080e8981 */ /* 0x000f22000c2e1b00 */
[----:B0-----:R-:W-:Y:S01]  /*0210*/  HFMA2.MMA R7, -RZ, RZ, 1.625, 0 ;  /* 0x3e800000ff077435 */ /* 0x001fe200000001ff */
[----:B-1----:R-:W-:-:S04]  /*0220*/  IMAD.WIDE R2, R13, 0x4, R2 ;  /* 0x000000040d027825 */ /* 0x002fc800078e0202 */
[----:B--2---:R-:W-:Y:S01]  /*0230*/  FADD R20, R20, 9.9999997473787516356e-06 ;  /* 0x3727c5ac14147421 */ /* 0x004fe20000000000 */
[----:B------:R-:W-:-:S03]  /*0240*/  FADD R21, R21, 9.9999997473787516356e-06 ;  /* 0x3727c5ac15157421 */ /* 0x000fc60000000000 */
[----:B------:R-:W0:Y:S08]  /*0250*/  MUFU.SQRT R0, R20 ;  /* 0x0000001400007308 */ /* 0x000e300000002000 */
[----:B------:R-:W1:Y:S01]  /*0260*/  MUFU.SQRT R4, R21 ;  /* 0x0000001500047308 */ /* 0x000e620000002000 */
[C---:B0-----:R-:W-:Y:S02]  /*0270*/  FSETP.GT.AND P1, PT, R0.reuse, 8.50705917302346158658e+37, PT ;  /* 0x7e8000000000780b */ /* 0x041fe40003f24000 */
[----:B------:R-:W-:-:S02]  /*0280*/  FSETP.GEU.AND P3, PT, R0, 1.175494350822287508e-38, PT ;  /* 0x008000000000780b */ /* 0x000fc40003f6e000 */
[C---:B-1----:R-:W-:Y:S02]  /*0290*/  FSETP.GT.AND P2, PT, R4.reuse, 8.50705917302346158658e+37, PT ;  /* 0x7e8000000400780b */ /* 0x042fe40003f44000 */
[----:B------:R-:W-:-:S07]  /*02a0*/  FSETP.GEU.AND P4, PT, R4, 1.175494350822287508e-38, PT ;  /* 0x008000000400780b */ /* 0x000fce0003f8e000 */
[----:B------:R-:W-:-:S04]  /*02b0*/  @P1 FMUL R0, R0, 0.25 ;  /* 0x3e80000000001820 */ /* 0x000fc80000400000 */
[----:B------:R-:W-:Y:S01]  /*02c0*/  @!P3 FMUL R0, R0, 16777216 ;  /* 0x4b8000000000b820 */ /* 0x000fe20000400000 */
[----:B------:R-:W-:-:S04]  /*02d0*/  @P2 FMUL R4, R4, 0.25 ;  /* 0x3e80000004042820 */ /* 0x000fc80000400000 */
[----:B------:R-:W-:Y:S01]  /*02e0*/  @!P4 FMUL R4, R4, 16777216 ;  /* 0x4b8000000404c820 */ /* 0x000fe20000400000 */
[----:B------:R-:W0:Y:S01]  /*02f0*/  MUFU.RCP R0, R0 ;  /* 0x0000000000007308 */ /* 0x000e220000001000 */
[----:B------:R-:W-:-:S07]  /*0300*/  FSEL R5, R7, 1, P1 ;  /* 0x3f80000007057808 */ /* 0x000fce0000800000 */
[----:B------:R-:W1:Y:S01]  /*0310*/  MUFU.RCP R4, R4 ;  /* 0x0000000400047308 */ /* 0x000e620000001000 */
[----:B------:R-:W-:Y:S01]  /*0320*/  FSEL R7, R7, 1, P2 ;  /* 0x3f80000007077808 */ /* 0x000fe20001000000 */
[----:B------:R-:W-:Y:S01]  /*0330*/  @!P3 FMUL R5, R5, 16777216 ;  /* 0x4b8000000505b820 */ /* 0x000fe20000400000 */
[----:B---3--:R-:W-:-:S03]  /*0340*/  FADD R16, -R18, R16 ;  /* 0x0000001012107221 */ /* 0x008fc60000000100 */
[----:B------:R-:W-:Y:S01]  /*0350*/  @!P4 FMUL R7, R7, 16777216 ;  /* 0x4b8000000707c820 */ /* 0x000fe20000400000 */
[----:B0-----:R-:W-:Y:S01]  /*0360*/  FMUL R5, R0, R5 ;  /* 0x0000000500057220 */ /* 0x001fe20000400000 */
[----:B------:R-:W-:-:S03]  /*0370*/  FADD R17, -R19, R17 ;  /* 0x0000001113117221 */ /* 0x000fc60000000100 */
[----:B------:R-:W-:Y:S01]  /*0380*/  FMUL R5, R16, R5 ;  /* 0x0000000510057220 */ /* 0x000fe20000400000 */
[----:B-1----:R-:W-:-:S03]  /*0390*/  FMUL R0, R4, R7 ;  /* 0x0000000704007220 */ /* 0x002fc60000400000 */
[----:B----4-:R-:W-:Y:S01]  /*03a0*/  FFMA R5, R5, R10, R14 ;  /* 0x0000000a05057223 */ /* 0x010fe2000000000e */
[----:B------:R-:W-:-:S04]  /*03b0*/  FMUL R0, R17, R0 ;  /* 0x0000000011007220 */ /* 0x000fc80000400000 */
[----:B------:R-:W-:Y:S01]  /*03c0*/  FFMA R0, R0, R11, R15 ;  /* 0x0000000b00007223 */ /* 0x000fe2000000000f */
[----:B------:R-:W-:-:S04]  /*03d0*/  FSETP.GEU.AND P1, PT, R5, RZ, PT ;  /* 0x000000ff0500720b */ /* 0x000fc80003f2e000 */
[C---:B------:R-:W-:Y:S02]  /*03e0*/  FSETP.GEU.AND P2, PT, R0.reuse, RZ, PT ;  /* 0x000000ff0000720b */ /* 0x040fe40003f4e000 */
[----:B------:R-:W-:Y:S02]  /*03f0*/  FSEL R4, R5, RZ, P1 ;  /* 0x000000ff05047208 */ /* 0x000fe40000800000 */
[----:B------:R-:W-:Y:S01]  /*0400*/  FSEL R5, R0, RZ, P2 ;  /* 0x000000ff00057208 */ /* 0x000fe20001000000 */
[----:B------:R-:W-:Y:S08]  /*0410*/  @P0 EXIT ;  /* 0x000000000000094d */ /* 0x000ff00003800000 */
[----:B------:R-:W-:Y:S01]  /*0420*/  STG.E.64 desc[UR4][R2.64], R4 ;  /* 0x0000000402007986 */ /* 0x000fe2000c101b04 */
[----:B------:R-:W-:Y:S05]  /*0430*/  EXIT ;  /* 0x000000000000794d */ /* 0x000fea0003800000 */
.L_x_0:
[----:B------:R-:W-:-:S00]  /*0440*/  BRA `(.L_x_0) ;  /* 0xfffffffc00fc7947 */ /* 0x000fc0000383ffff */
[----:B------:R-:W-:-:S00]  /*0450*/  NOP ;  /* 0x0000000000007918 */ /* 0x000fc00000000000 */
        /* <DEDUP_REMOVED lines=10> */
.L_x_1:


//--------------------- .nv.global.init           --------------------------
	.section	.nv.global.init,"aw",@progbits
.nv.global.init:
	.type		_$_str,@object
	.size		_$_str,(_$_str_$_2 - _$_str)
_$_str:
        /*0000*/ 	.byte	0x5f, 0x5f, 0x43, 0x55, 0x44, 0x41, 0x5f, 0x46, 0x54, 0x5a, 0x00
	.type		_$_str_$_2,@object
	.size		_$_str_$_2,(.L_1 - _$_str_$_2)
_$_str_$_2:
        /*000b*/ 	.byte	0x5f, 0x5f, 0x43, 0x55, 0x44, 0x41, 0x5f, 0x50, 0x52, 0x45, 0x43, 0x5f, 0x53, 0x51, 0x52, 0x54
        /*001b*/ 	.byte	0x00
.L_1:


//--------------------- .nv.constant0.triton_poi_fused__native_batch_norm_legit_no_training_relu_11 --------------------------
	.section	.nv.constant0.triton_poi_fused__native_batch_norm_legit_no_training_relu_11,"a",@progbits
	.sectionflags	@""
	.align	4
.nv.constant0.triton_poi_fused__native_batch_norm_legit_no_training_relu_11:
	.zero		580
